//
// Generated by NVIDIA NVVM Compiler
//
// Compiler Build ID: CL-36424714
// Cuda compilation tools, release 13.0, V13.0.88
// Based on NVVM 20.0.0
//

.version 9.0
.target sm_100
.address_size 64

	// .globl	_Z12addTenKernelPKiPii

.visible .entry _Z12addTenKernelPKiPii(
	.param .u64 .ptr .align 1 _Z12addTenKernelPKiPii_param_0,
	.param .u64 .ptr .align 1 _Z12addTenKernelPKiPii_param_1,
	.param .u32 _Z12addTenKernelPKiPii_param_2
)
{
	.reg .pred 	%p<2>;
	.reg .b32 	%r<8>;
	.reg .b64 	%rd<8>;

	ld.param.u64 	%rd1, [_Z12addTenKernelPKiPii_param_0];
	ld.param.u64 	%rd2, [_Z12addTenKernelPKiPii_param_1];
	ld.param.u32 	%r2, [_Z12addTenKernelPKiPii_param_2];
	mov.u32 	%r3, %ctaid.x;
	mov.u32 	%r4, %ntid.x;
	mov.u32 	%r5, %tid.x;
	mad.lo.s32 	%r1, %r3, %r4, %r5;
	setp.ge.s32 	%p1, %r1, %r2;
	@%p1 bra 	$L__BB0_2;
	cvta.to.global.u64 	%rd3, %rd1;
	cvta.to.global.u64 	%rd4, %rd2;
	mul.wide.s32 	%rd5, %r1, 4;
	add.s64 	%rd6, %rd3, %rd5;
	ld.global.u32 	%r6, [%rd6];
	add.s32 	%r7, %r6, 10;
	add.s64 	%rd7, %rd4, %rd5;
	st.global.u32 	[%rd7], %r7;
$L__BB0_2:
	ret;

}


// ===== COMPILED SASS (sm_100) =====

	.target	sm_100

	.elftype	@"ET_EXEC"


//--------------------- .note.nv.tkinfo           --------------------------
	.section	.note.nv.tkinfo,"",@"SHT_NOTE"
	.sectionflags	@"SHF_NOTE_NV_TKINFO"
	.tkinfo
        /*0018*/ 	.word	0x00000002
        /*0030*/ 	.string	""
        /*0030*/ 	.string	"ptxas"
        /*0030*/ 	.string	"Cuda compilation tools, release 13.0, V13.0.88"
        /*0030*/ 	.string	"Build cuda_13.0.r13.0/compiler.36424714_0"
        /*0030*/ 	.string	"-arch sm_100 -m 64 "



//--------------------- .note.nv.cuinfo           --------------------------
	.section	.note.nv.cuinfo,"",@"SHT_NOTE"
	.sectionflags	@"SHF_NOTE_NV_CUINFO"
        /*0018*/ 	.short	0x0002
        /*001a*/ 	.short	0x0064
        /*001c*/ 	.short	0x0082
	.zero		2


//--------------------- .nv.info                  --------------------------
	.section	.nv.info,"",@"SHT_CUDA_INFO"
	.align	4


	//----- nvinfo : EIATTR_REGCOUNT
	.align		4
        /*0000*/ 	.byte	0x04, 0x2f
        /*0002*/ 	.short	(.L_1 - .L_0)
	.align		4
.L_0:
        /*0004*/ 	.word	index@(_Z12addTenKernelPKiPii)
        /*0008*/ 	.word	0x0000000a


	//----- nvinfo : EIATTR_FRAME_SIZE
	.align		4
.L_1:
        /*000c*/ 	.byte	0x04, 0x11
        /*000e*/ 	.short	(.L_3 - .L_2)
	.align		4
.L_2:
        /*0010*/ 	.word	index@(_Z12addTenKernelPKiPii)
        /*0014*/ 	.word	0x00000000


	//----- nvinfo : EIATTR_MIN_STACK_SIZE
	.align		4
.L_3:
        /*0018*/ 	.byte	0x04, 0x12
        /*001a*/ 	.short	(.L_5 - .L_4)
	.align		4
.L_4:
        /*001c*/ 	.word	index@(_Z12addTenKernelPKiPii)
        /*0020*/ 	.word	0x00000000
.L_5:


//--------------------- .nv.compat                --------------------------
	.section	.nv.compat,"",@"SHT_CUDA_COMPAT_INFO"
	.align	4
        /*0000*/ 	.byte	0x02, 0x09, 0x00, 0x00, 0x02, 0x02, 0x01, 0x00, 0x02, 0x05, 0x05, 0x00, 0x03, 0x07, 0x01, 0x01
        /*0010*/ 	.byte	0x02, 0x03, 0x00, 0x00, 0x02, 0x06, 0x01, 0x00, 0x04, 0x0b, 0x08, 0x00, 0x09, 0x00, 0x00, 0x00
        /*0020*/ 	.byte	0x00, 0x00, 0x00, 0x00


//--------------------- .nv.info._Z12addTenKernelPKiPii --------------------------
	.section	.nv.info._Z12addTenKernelPKiPii,"",@"SHT_CUDA_INFO"
	.sectionflags	@""
	.align	4


	//----- nvinfo : EIATTR_CUDA_API_VERSION
	.align		4
        /*0000*/ 	.byte	0x04, 0x37
        /*0002*/ 	.short	(.L_7 - .L_6)
.L_6:
        /*0004*/ 	.word	0x00000082


	//----- nvinfo : EIATTR_KPARAM_INFO
	.align		4
.L_7:
        /*0008*/ 	.byte	0x04, 0x17
        /*000a*/ 	.short	(.L_9 - .L_8)
.L_8:
        /*000c*/ 	.word	0x00000000
        /*0010*/ 	.short	0x0002
        /*0012*/ 	.short	0x0010
        /*0014*/ 	.byte	0x00, 0xf0, 0x11, 0x00


	//----- nvinfo : EIATTR_KPARAM_INFO
	.align		4
.L_9:
        /*0018*/ 	.byte	0x04, 0x17
        /*001a*/ 	.short	(.L_11 - .L_10)
.L_10:
        /*001c*/ 	.word	0x00000000
        /*0020*/ 	.short	0x0001
        /*0022*/ 	.short	0x0008
        /*0024*/ 	.byte	0x00, 0xf5, 0x21, 0x00


	//----- nvinfo : EIATTR_KPARAM_INFO
	.align		4
.L_11:
        /*0028*/ 	.byte	0x04, 0x17
        /*002a*/ 	.short	(.L_13 - .L_12)
.L_12:
        /*002c*/ 	.word	0x00000000
        /*0030*/ 	.short	0x0000
        /*0032*/ 	.short	0x0000
        /*0034*/ 	.byte	0x00, 0xf5, 0x21, 0x00


	//----- nvinfo : EIATTR_SPARSE_MMA_MASK
	.align		4
.L_13:
        /*0038*/ 	.byte	0x03, 0x50
        /*003a*/ 	.short	0x0000


	//----- nvinfo : EIATTR_MAXREG_COUNT
	.align		4
        /*003c*/ 	.byte	0x03, 0x1b
        /*003e*/ 	.short	0x00ff


	//----- nvinfo : EIATTR_MERCURY_ISA_VERSION
	.align		4
        /*0040*/ 	.byte	0x03, 0x5f
        /*0042*/ 	.short	0x0101


	//----- nvinfo : EIATTR_VRC_CTA_INIT_COUNT
	.align		4
        /*0044*/ 	.byte	0x02, 0x4a
	.zero		1
	.zero		1


	//----- nvinfo : EIATTR_EXIT_INSTR_OFFSETS
	.align		4
        /*0048*/ 	.byte	0x04, 0x1c
        /*004a*/ 	.short	(.L_15 - .L_14)


	//   ....[0]....
.L_14:
        /*004c*/ 	.word	0x00000070


	//   ....[1]....
        /*0050*/ 	.word	0x00000100


	//----- nvinfo : EIATTR_CBANK_PARAM_SIZE
	.align		4
.L_15:
        /*0054*/ 	.byte	0x03, 0x19
        /*0056*/ 	.short	0x0014


	//----- nvinfo : EIATTR_PARAM_CBANK
	.align		4
        /*0058*/ 	.byte	0x04, 0x0a
        /*005a*/ 	.short	(.L_17 - .L_16)
	.align		4
.L_16:
        /*005c*/ 	.word	index@(.nv.constant0._Z12addTenKernelPKiPii)
        /*0060*/ 	.short	0x0380
        /*0062*/ 	.short	0x0014


	//----- nvinfo : EIATTR_SW_WAR
	.align		4
.L_17:
        /*0064*/ 	.byte	0x04, 0x36
        /*0066*/ 	.short	(.L_19 - .L_18)
.L_18:
        /*0068*/ 	.word	0x00000008
.L_19:


//--------------------- .nv.callgraph             --------------------------
	.section	.nv.callgraph,"",@"SHT_CUDA_CALLGRAPH"
	.align	4
	.sectionentsize	8
	.align		4
        /*0000*/ 	.word	0x00000000
	.align		4
        /*0004*/ 	.word	0xffffffff
	.align		4
        /*0008*/ 	.word	0x00000000
	.align		4
        /*000c*/ 	.word	0xfffffffe
	.align		4
        /*0010*/ 	.word	0x00000000
	.align		4
        /*0014*/ 	.word	0xfffffffd
	.align		4
        /*0018*/ 	.word	0x00000000
	.align		4
        /*001c*/ 	.word	0xfffffffc


//--------------------- .text._Z12addTenKernelPKiPii --------------------------
	.section	.text._Z12addTenKernelPKiPii,"ax",@progbits
	.align	128
        .global         _Z12addTenKernelPKiPii
        .type           _Z12addTenKernelPKiPii,@function
        .size           _Z12addTenKernelPKiPii,(.L_x_1 - _Z12addTenKernelPKiPii)
        .other          _Z12addTenKernelPKiPii,@"STO_CUDA_ENTRY STV_DEFAULT"
_Z12addTenKernelPKiPii:
.text._Z12addTenKernelPKiPii:
[----:B------:R-:W-:Y:S01]  /*0000*/  LDC R1, c[0x0][0x37c] ;  /* 0x0000df00ff017b82 */ /* 0x000fe20000000800 */
[----:B------:R-:W0:Y:S07]  /*0010*/  S2R R0, SR_TID.X ;  /* 0x0000000000007919 */ /* 0x000e2e0000002100 */
[----:B------:R-:W0:Y:S01]  /*0020*/  S2UR UR4, SR_CTAID.X ;  /* 0x00000000000479c3 */ /* 0x000e220000002500 */
[----:B------:R-:W1:Y:S07]  /*0030*/  LDCU UR5, c[0x0][0x390] ;  /* 0x00007200ff0577ac */ /* 0x000e6e0008000800 */
[----:B------:R-:W0:Y:S02]  /*0040*/  LDC R7, c[0x0][0x360] ;  /* 0x0000d800ff077b82 */ /* 0x000e240000000800 */
[----:B0-----:R-:W-:-:S05]  /*0050*/  IMAD R7, R7, UR4, R0 ;  /* 0x0000000407077c24 */ /* 0x001fca000f8e0200 */
[----:B-1----:R-:W-:-:S13]  /*0060*/  ISETP.GE.AND P0, PT, R7, UR5, PT ;  /* 0x0000000507007c0c */ /* 0x002fda000bf06270 */
[----:B------:R-:W-:Y:S05]  /*0070*/  @P0 EXIT ;  /* 0x000000000000094d */ /* 0x000fea0003800000 */
[----:B------:R-:W0:Y:S01]  /*0080*/  LDC.64 R2, c[0x0][0x380] ;  /* 0x0000e000ff027b82 */ /* 0x000e220000000a00 */
[----:B------:R-:W1:Y:S07]  /*0090*/  LDCU.64 UR4, c[0x0][0x358] ;  /* 0x00006b00ff0477ac */ /* 0x000e6e0008000a00 */
[----:B------:R-:W2:Y:S01]  /*00a0*/  LDC.64 R4, c[0x0][0x388] ;  /* 0x0000e200ff047b82 */ /* 0x000ea20000000a00 */
[----:B0-----:R-:W-:-:S06]  /*00b0*/  IMAD.WIDE R2, R7, 0x4, R2 ;  /* 0x0000000407027825 */ /* 0x001fcc00078e0202 */
[----:B-1----:R-:W3:Y:S01]  /*00c0*/  LDG.E R2, desc[UR4][R2.64] ;  /* 0x0000000402027981 */ /* 0x002ee2000c1e1900 */
[----:B--2---:R-:W-:Y:S01]  /*00d0*/  IMAD.WIDE R4, R7, 0x4, R4 ;  /* 0x0000000407047825 */ /* 0x004fe200078e0204 */
[----:B---3--:R-:W-:-:S05]  /*00e0*/  IADD3 R7, PT, PT, R2, 0xa, RZ ;  /* 0x0000000a02077810 */ /* 0x008fca0007ffe0ff */
[----:B------:R-:W-:Y:S01]  /*00f0*/  STG.E desc[UR4][R4.64], R7 ;  /* 0x0000000704007986 */ /* 0x000fe2000c101904 */
[----:B------:R-:W-:Y:S05]  /*0100*/  EXIT ;  /* 0x000000000000794d */ /* 0x000fea0003800000 */
.L_x_0:
[----:B------:R-:W-:-:S00]  /*0110*/  BRA `(.L_x_0) ;  /* 0xfffffffc00fc7947 */ /* 0x000fc0000383ffff */
[----:B------:R-:W-:-:S00]  /*0120*/  NOP ;  /* 0x0000000000007918 */ /* 0x000fc00000000000 */
        /* <DEDUP_REMOVED lines=13> */
.L_x_1:


//--------------------- .nv.shared.reserved.0     --------------------------
	.section	.nv.shared.reserved.0,"aw",@nobits
	.weak		__nv_reservedSMEM_offset_0_alias
	.size		__nv_reservedSMEM_offset_0_alias, 0, 64
	.other		__nv_reservedSMEM_offset_0_alias,@"STO_CUDA_RESERVED_SHARED STV_DEFAULT"
__nv_reservedSMEM_offset_0_alias:
	.zero		0
	.zero		64


//--------------------- .nv.constant0._Z12addTenKernelPKiPii --------------------------
	.section	.nv.constant0._Z12addTenKernelPKiPii,"a",@progbits
	.sectionflags	@""
	.align	4
.nv.constant0._Z12addTenKernelPKiPii:
	.zero		916


//--------------------- SYMBOLS --------------------------

	.type		.nv.reservedSmem.offset0,@object
	.size		.nv.reservedSmem.offset0,0x4
